	.headerflags	@"EF_CUDA_TEXMODE_UNIFIED EF_CUDA_64BIT_ADDRESS EF_CUDA_ACCELERATORS EF_CUDA_SM90 EF_CUDA_VIRTUAL_SM(EF_CUDA_SM90)"
	.elftype	@"ET_EXEC"


//--------------------- .nv.info                  --------------------------
	.section	.nv.info,"",@"SHT_CUDA_INFO"
	.align	4


	//----- nvinfo : EIATTR_REGCOUNT
	.align		4
        /*0000*/ 	.byte	0x04, 0x2f
        /*0002*/ 	.short	(.L_1 - .L_0)
	.align		4
.L_0:
        /*0004*/ 	.word	index@(triton_poi_fused_add_convolution_0)
        /*0008*/ 	.word	0x00000010


	//----- nvinfo : EIATTR_MIN_STACK_SIZE
	.align		4
.L_1:
        /*000c*/ 	.byte	0x04, 0x12
        /*000e*/ 	.short	(.L_3 - .L_2)
	.align		4
.L_2:
        /*0010*/ 	.word	index@(triton_poi_fused_add_convolution_0)
        /*0014*/ 	.word	0x00000000


	//----- nvinfo : EIATTR_FRAME_SIZE
	.align		4
.L_3:
        /*0018*/ 	.byte	0x04, 0x11
        /*001a*/ 	.short	(.L_5 - .L_4)
	.align		4
.L_4:
        /*001c*/ 	.word	index@(triton_poi_fused_add_convolution_0)
        /*0020*/ 	.word	0x00000000


	//----- nvinfo : EIATTR_MIN_STACK_SIZE
	.align		4
.L_5:
        /*0024*/ 	.byte	0x04, 0x12
        /*0026*/ 	.short	(.L_7 - .L_6)
	.align		4
.L_6:
        /*0028*/ 	.word	index@(triton_poi_fused_add_convolution_0)
        /*002c*/ 	.word	0x00000000
.L_7:


//--------------------- .nv.info.triton_poi_fused_add_convolution_0 --------------------------
	.section	.nv.info.triton_poi_fused_add_convolution_0,"",@"SHT_CUDA_INFO"
	.sectionflags	@""
	.align	4


	//----- nvinfo : EIATTR_CUDA_API_VERSION
	.align		4
        /*0000*/ 	.byte	0x04, 0x37
        /*0002*/ 	.short	(.L_9 - .L_8)
.L_8:
        /*0004*/ 	.word	0x0000007c


	//----- nvinfo : EIATTR_KPARAM_INFO
	.align		4
.L_9:
        /*0008*/ 	.byte	0x04, 0x17
        /*000a*/ 	.short	(.L_11 - .L_10)
.L_10:
        /*000c*/ 	.word	0x00000000
        /*0010*/ 	.short	0x0004
        /*0012*/ 	.short	0x0020
        /*0014*/ 	.byte	0x00, 0xf0, 0x11, 0x00


	//----- nvinfo : EIATTR_KPARAM_INFO
	.align		4
.L_11:
        /*0018*/ 	.byte	0x04, 0x17
        /*001a*/ 	.short	(.L_13 - .L_12)
.L_12:
        /*001c*/ 	.word	0x00000000
        /*0020*/ 	.short	0x0003
        /*0022*/ 	.short	0x0018
        /*0024*/ 	.byte	0x00, 0xf4, 0x21, 0x00


	//----- nvinfo : EIATTR_KPARAM_INFO
	.align		4
.L_13:
        /*0028*/ 	.byte	0x04, 0x17
        /*002a*/ 	.short	(.L_15 - .L_14)
.L_14:
        /*002c*/ 	.word	0x00000000
        /*0030*/ 	.short	0x0002
        /*0032*/ 	.short	0x0010
        /*0034*/ 	.byte	0x00, 0xf4, 0x21, 0x00


	//----- nvinfo : EIATTR_KPARAM_INFO
	.align		4
.L_15:
        /*0038*/ 	.byte	0x04, 0x17
        /*003a*/ 	.short	(.L_17 - .L_16)
.L_16:
        /*003c*/ 	.word	0x00000000
        /*0040*/ 	.short	0x0001
        /*0042*/ 	.short	0x0008
        /*0044*/ 	.byte	0x00, 0xf4, 0x21, 0x00


	//----- nvinfo : EIATTR_KPARAM_INFO
	.align		4
.L_17:
        /*0048*/ 	.byte	0x04, 0x17
        /*004a*/ 	.short	(.L_19 - .L_18)
.L_18:
        /*004c*/ 	.word	0x00000000
        /*0050*/ 	.short	0x0000
        /*0052*/ 	.short	0x0000
        /*0054*/ 	.byte	0x00, 0xf4, 0x21, 0x00


	//----- nvinfo : EIATTR_SPARSE_MMA_MASK
	.align		4
.L_19:
        /*0058*/ 	.byte	0x03, 0x50
        /*005a*/ 	.short	0x0000


	//----- nvinfo : EIATTR_MAXREG_COUNT
	.align		4
        /*005c*/ 	.byte	0x03, 0x1b
        /*005e*/ 	.short	0x00ff


	//----- nvinfo : EIATTR_EXIT_INSTR_OFFSETS
	.align		4
        /*0060*/ 	.byte	0x04, 0x1c
        /*0062*/ 	.short	(.L_21 - .L_20)


	//   ....[0]....
.L_20:
        /*0064*/ 	.word	0x00000200


	//   ....[1]....
        /*0068*/ 	.word	0x00000220


	//----- nvinfo : EIATTR_REQNTID
	.align		4
.L_21:
        /*006c*/ 	.byte	0x04, 0x10
        /*006e*/ 	.short	(.L_23 - .L_22)
.L_22:
        /*0070*/ 	.word	0x00000080
        /*0074*/ 	.word	0x00000001
        /*0078*/ 	.word	0x00000001


	//----- nvinfo : EIATTR_CBANK_PARAM_SIZE
	.align		4
.L_23:
        /*007c*/ 	.byte	0x03, 0x19
        /*007e*/ 	.short	0x0024


	//----- nvinfo : EIATTR_PARAM_CBANK
	.align		4
        /*0080*/ 	.byte	0x04, 0x0a
        /*0082*/ 	.short	(.L_25 - .L_24)
	.align		4
.L_24:
        /*0084*/ 	.word	index@(.nv.constant0.triton_poi_fused_add_convolution_0)
        /*0088*/ 	.short	0x0210
        /*008a*/ 	.short	0x0024


	//----- nvinfo : EIATTR_SW_WAR
	.align		4
.L_25:
        /*008c*/ 	.byte	0x04, 0x36
        /*008e*/ 	.short	(.L_27 - .L_26)
.L_26:
        /*0090*/ 	.word	0x00000008
.L_27:


//--------------------- .nv.callgraph             --------------------------
	.section	.nv.callgraph,"",@"SHT_CUDA_CALLGRAPH"
	.align	4
	.sectionentsize	8
	.align		4
        /*0000*/ 	.word	0x00000000
	.align		4
        /*0004*/ 	.word	0xffffffff
	.align		4
        /*0008*/ 	.word	0x00000000
	.align		4
        /*000c*/ 	.word	0xfffffffe
	.align		4
        /*0010*/ 	.word	0x00000000
	.align		4
        /*0014*/ 	.word	0xfffffffd
	.align		4
        /*0018*/ 	.word	0x00000000
	.align		4
        /*001c*/ 	.word	0xfffffffc


//--------------------- .text.triton_poi_fused_add_convolution_0 --------------------------
	.section	.text.triton_poi_fused_add_convolution_0,"ax",@progbits
	.align	128
        .global         triton_poi_fused_add_convolution_0
        .type           triton_poi_fused_add_convolution_0,@function
        .size           triton_poi_fused_add_convolution_0,(.L_x_1 - triton_poi_fused_add_convolution_0)
        .other          triton_poi_fused_add_convolution_0,@"STO_CUDA_ENTRY STV_DEFAULT"
triton_poi_fused_add_convolution_0:
.text.triton_poi_fused_add_convolution_0:
[----:B------:R-:W0:Y:S02]  /*0000*/  LDC R1, c[0x0][0x28] ;  /* 0x00000a00ff017b82 */ /* 0x000e240000000800 */
[----:B------:R-:W1:Y:S01]  /*0010*/  S2R R0, SR_TID.X ;  /* 0x0000000000007919 */ /* 0x000e620000002100 */
[----:B------:R-:W2:Y:S01]  /*0020*/  LDC.64 R8, c[0x0][0x228] ;  /* 0x00008a00ff087b82 */ /* 0x000ea20000000a00 */
[----:B------:R-:W-:Y:S01]  /*0030*/  ULDC.64 UR4, c[0x0][0x208] ;  /* 0x0000820000047ab9 */ /* 0x000fe20000000a00 */
[----:B------:R-:W3:Y:S06]  /*0040*/  S2R R13, SR_CTAID.X ;  /* 0x00000000000d7919 */ /* 0x000eec0000002500 */
[----:B------:R-:W4:Y:S08]  /*0050*/  LDC.64 R2, c[0x0][0x220] ;  /* 0x00008800ff027b82 */ /* 0x000f300000000a00 */
[----:B------:R-:W5:Y:S01]  /*0060*/  LDC.64 R10, c[0x0][0x210] ;  /* 0x00008400ff0a7b82 */ /* 0x000f620000000a00 */
[----:B-1----:R-:W-:-:S02]  /*0070*/  LOP3.LUT R0, R0, 0x7f, RZ, 0xc0, !PT ;  /* 0x0000007f00007812 */ /* 0x002fc400078ec0ff */
[----:B---3--:R-:W-:-:S03]  /*0080*/  SHF.R.S32.HI R4, RZ, 0x18, R13 ;  /* 0x00000018ff047819 */ /* 0x008fc6000001140d */
[----:B------:R-:W-:Y:S01]  /*0090*/  IMAD R13, R13, 0x80, R0 ;  /* 0x000000800d0d7824 */ /* 0x000fe200078e0200 */
[----:B------:R-:W-:Y:S02]  /*00a0*/  SGXT R0, R4, 0x1 ;  /* 0x000000010400781a */ /* 0x000fe40000000200 */
[----:B------:R-:W1:Y:S02]  /*00b0*/  LDC.64 R4, c[0x0][0x218] ;  /* 0x00008600ff047b82 */ /* 0x000e640000000a00 */
[----:B------:R-:W-:Y:S02]  /*00c0*/  ISETP.GE.AND P0, PT, R13, 0x100, PT ;  /* 0x000001000d00780c */ /* 0x000fe40003f06270 */
[----:B------:R-:W-:-:S04]  /*00d0*/  LEA.HI R0, R0, R13, RZ, 0x4 ;  /* 0x0000000d00007211 */ /* 0x000fc800078f20ff */
[----:B------:R-:W-:-:S04]  /*00e0*/  SHF.R.S32.HI R0, RZ, 0x4, R0 ;  /* 0x00000004ff007819 */ /* 0x000fc80000011400 */
[----:B------:R-:W-:-:S04]  /*00f0*/  LEA.HI R6, R0, R0, RZ, 0x2 ;  /* 0x0000000000067211 */ /* 0x000fc800078f10ff */
[----:B------:R-:W-:-:S05]  /*0100*/  LOP3.LUT R7, R6, 0xfffffffc, RZ, 0xc0, !PT ;  /* 0xfffffffc06077812 */ /* 0x000fca00078ec0ff */
[----:B------:R-:W-:Y:S02]  /*0110*/  IMAD.IADD R7, R0, 0x1, -R7 ;  /* 0x0000000100077824 */ /* 0x000fe400078e0a07 */
[----:B------:R-:W-:Y:S02]  /*0120*/  IMAD.MOV.U32 R0, RZ, RZ, RZ ;  /* 0x000000ffff007224 */ /* 0x000fe400078e00ff */
[----:B-1----:R-:W-:-:S04]  /*0130*/  IMAD.WIDE R4, R7, 0x4, R4 ;  /* 0x0000000407047825 */ /* 0x002fc800078e0204 */
[----:B--2---:R-:W-:-:S04]  /*0140*/  IMAD.WIDE R8, R7, 0x4, R8 ;  /* 0x0000000407087825 */ /* 0x004fc800078e0208 */
[----:B----4-:R-:W-:-:S04]  /*0150*/  IMAD.WIDE R6, R13, 0x4, R2 ;  /* 0x000000040d067825 */ /* 0x010fc800078e0202 */
[----:B-----5:R-:W-:Y:S01]  /*0160*/  IMAD.WIDE R2, R13, 0x4, R10 ;  /* 0x000000040d027825 */ /* 0x020fe200078e020a */
[----:B------:R-:W-:Y:S01]  /*0170*/  HFMA2.MMA R13, -RZ, RZ, 0, 0 ;  /* 0x00000000ff0d7435 */ /* 0x000fe200000001ff */
[----:B------:R-:W-:-:S03]  /*0180*/  CS2R R10, SRZ ;  /* 0x00000000000a7805 */ /* 0x000fc6000001ff00 */
[----:B------:R-:W2:Y:S04]  /*0190*/  @!P0 LDG.E R0, desc[UR4][R2.64] ;  /* 0x0000000402008981 */ /* 0x000ea8000c1e1900 */
[----:B------:R-:W3:Y:S04]  /*01a0*/  @!P0 LDG.E R10, desc[UR4][R6.64] ;  /* 0x00000004060a8981 */ /* 0x000ee8000c1e1900 */
[----:B------:R-:W2:Y:S04]  /*01b0*/  @!P0 LDG.E.EL R11, desc[UR4][R4.64] ;  /* 0x00000004040b8981 */ /* 0x000ea8000c2e1900 */
[----:B------:R-:W3:Y:S01]  /*01c0*/  @!P0 LDG.E.EL R13, desc[UR4][R8.64] ;  /* 0x00000004080d8981 */ /* 0x000ee2000c2e1900 */
[----:B--2---:R-:W-:Y:S01]  /*01d0*/  FADD R0, R11, R0 ;  /* 0x000000000b007221 */ /* 0x004fe20000000000 */
[----:B---3--:R-:W-:-:S04]  /*01e0*/  FADD R13, R13, R10 ;  /* 0x0000000a0d0d7221 */ /* 0x008fc80000000000 */
[----:B------:R-:W-:Y:S01]  /*01f0*/  FADD R13, R0, R13 ;  /* 0x0000000d000d7221 */ /* 0x000fe20000000000 */
[----:B------:R-:W-:Y:S06]  /*0200*/  @P0 EXIT ;  /* 0x000000000000094d */ /* 0x000fec0003800000 */
[----:B------:R-:W-:Y:S01]  /*0210*/  STG.E desc[UR4][R2.64], R13 ;  /* 0x0000000d02007986 */ /* 0x000fe2000c101904 */
[----:B------:R-:W-:Y:S05]  /*0220*/  EXIT ;  /* 0x000000000000794d */ /* 0x000fea0003800000 */
.L_x_0:
[----:B------:R-:W-:-:S00]  /*0230*/  BRA `(.L_x_0) ;  /* 0xfffffffc00fc7947 */ /* 0x000fc0000383ffff */
[----:B------:R-:W-:-:S00]  /*0240*/  NOP ;  /* 0x0000000000007918 */ /* 0x000fc00000000000 */
        /* <DEDUP_REMOVED lines=11> */
.L_x_1:


//--------------------- .nv.constant0.triton_poi_fused_add_convolution_0 --------------------------
	.section	.nv.constant0.triton_poi_fused_add_convolution_0,"a",@progbits
	.sectionflags	@""
	.align	4
.nv.constant0.triton_poi_fused_add_convolution_0:
	.zero		564
